	.headerflags	@"EF_CUDA_TEXMODE_UNIFIED EF_CUDA_64BIT_ADDRESS EF_CUDA_ACCELERATORS EF_CUDA_SM90 EF_CUDA_VIRTUAL_SM(EF_CUDA_SM90)"
	.elftype	@"ET_EXEC"


//--------------------- .nv.info                  --------------------------
	.section	.nv.info,"",@"SHT_CUDA_INFO"
	.align	4


	//----- nvinfo : EIATTR_REGCOUNT
	.align		4
        /*0000*/ 	.byte	0x04, 0x2f
        /*0002*/ 	.short	(.L_3 - .L_2)
	.align		4
.L_2:
        /*0004*/ 	.word	index@(triton_poi_fused__native_batch_norm_legit_no_training_add_relu_16)
        /*0008*/ 	.word	0x00000020


	//----- nvinfo : EIATTR_MIN_STACK_SIZE
	.align		4
.L_3:
        /*000c*/ 	.byte	0x04, 0x12
        /*000e*/ 	.short	(.L_5 - .L_4)
	.align		4
.L_4:
        /*0010*/ 	.word	index@(triton_poi_fused__native_batch_norm_legit_no_training_add_relu_16)
        /*0014*/ 	.word	0x00000000


	//----- nvinfo : EIATTR_FRAME_SIZE
	.align		4
.L_5:
        /*0018*/ 	.byte	0x04, 0x11
        /*001a*/ 	.short	(.L_7 - .L_6)
	.align		4
.L_6:
        /*001c*/ 	.word	index@(triton_poi_fused__native_batch_norm_legit_no_training_add_relu_16)
        /*0020*/ 	.word	0x00000000


	//----- nvinfo : EIATTR_MIN_STACK_SIZE
	.align		4
.L_7:
        /*0024*/ 	.byte	0x04, 0x12
        /*0026*/ 	.short	(.L_9 - .L_8)
	.align		4
.L_8:
        /*0028*/ 	.word	index@(triton_poi_fused__native_batch_norm_legit_no_training_add_relu_16)
        /*002c*/ 	.word	0x00000000
.L_9:


//--------------------- .nv.info.triton_poi_fused__native_batch_norm_legit_no_training_add_relu_16 --------------------------
	.section	.nv.info.triton_poi_fused__native_batch_norm_legit_no_training_add_relu_16,"",@"SHT_CUDA_INFO"
	.sectionflags	@""
	.align	4


	//----- nvinfo : EIATTR_CUDA_API_VERSION
	.align		4
        /*0000*/ 	.byte	0x04, 0x37
        /*0002*/ 	.short	(.L_11 - .L_10)
.L_10:
        /*0004*/ 	.word	0x0000007c


	//----- nvinfo : EIATTR_KPARAM_INFO
	.align		4
.L_11:
        /*0008*/ 	.byte	0x04, 0x17
        /*000a*/ 	.short	(.L_13 - .L_12)
.L_12:
        /*000c*/ 	.word	0x00000000
        /*0010*/ 	.short	0x0008
        /*0012*/ 	.short	0x003c
        /*0014*/ 	.byte	0x00, 0xf0, 0x11, 0x00


	//----- nvinfo : EIATTR_KPARAM_INFO
	.align		4
.L_13:
        /*0018*/ 	.byte	0x04, 0x17
        /*001a*/ 	.short	(.L_15 - .L_14)
.L_14:
        /*001c*/ 	.word	0x00000000
        /*0020*/ 	.short	0x0007
        /*0022*/ 	.short	0x0038
        /*0024*/ 	.byte	0x00, 0xf0, 0x11, 0x00


	//----- nvinfo : EIATTR_KPARAM_INFO
	.align		4
.L_15:
        /*0028*/ 	.byte	0x04, 0x17
        /*002a*/ 	.short	(.L_17 - .L_16)
.L_16:
        /*002c*/ 	.word	0x00000000
        /*0030*/ 	.short	0x0006
        /*0032*/ 	.short	0x0030
        /*0034*/ 	.byte	0x00, 0xf4, 0x21, 0x00


	//----- nvinfo : EIATTR_KPARAM_INFO
	.align		4
.L_17:
        /*0038*/ 	.byte	0x04, 0x17
        /*003a*/ 	.short	(.L_19 - .L_18)
.L_18:
        /*003c*/ 	.word	0x00000000
        /*0040*/ 	.short	0x0005
        /*0042*/ 	.short	0x0028
        /*0044*/ 	.byte	0x00, 0xf4, 0x21, 0x00


	//----- nvinfo : EIATTR_KPARAM_INFO
	.align		4
.L_19:
        /*0048*/ 	.byte	0x04, 0x17
        /*004a*/ 	.short	(.L_21 - .L_20)
.L_20:
        /*004c*/ 	.word	0x00000000
        /*0050*/ 	.short	0x0004
        /*0052*/ 	.short	0x0020
        /*0054*/ 	.byte	0x00, 0xf4, 0x21, 0x00


	//----- nvinfo : EIATTR_KPARAM_INFO
	.align		4
.L_21:
        /*0058*/ 	.byte	0x04, 0x17
        /*005a*/ 	.short	(.L_23 - .L_22)
.L_22:
        /*005c*/ 	.word	0x00000000
        /*0060*/ 	.short	0x0003
        /*0062*/ 	.short	0x0018
        /*0064*/ 	.byte	0x00, 0xf4, 0x21, 0x00


	//----- nvinfo : EIATTR_KPARAM_INFO
	.align		4
.L_23:
        /*0068*/ 	.byte	0x04, 0x17
        /*006a*/ 	.short	(.L_25 - .L_24)
.L_24:
        /*006c*/ 	.word	0x00000000
        /*0070*/ 	.short	0x0002
        /*0072*/ 	.short	0x0010
        /*0074*/ 	.byte	0x00, 0xf4, 0x21, 0x00


	//----- nvinfo : EIATTR_KPARAM_INFO
	.align		4
.L_25:
        /*0078*/ 	.byte	0x04, 0x17
        /*007a*/ 	.short	(.L_27 - .L_26)
.L_26:
        /*007c*/ 	.word	0x00000000
        /*0080*/ 	.short	0x0001
        /*0082*/ 	.short	0x0008
        /*0084*/ 	.byte	0x00, 0xf4, 0x21, 0x00


	//----- nvinfo : EIATTR_KPARAM_INFO
	.align		4
.L_27:
        /*0088*/ 	.byte	0x04, 0x17
        /*008a*/ 	.short	(.L_29 - .L_28)
.L_28:
        /*008c*/ 	.word	0x00000000
        /*0090*/ 	.short	0x0000
        /*0092*/ 	.short	0x0000
        /*0094*/ 	.byte	0x00, 0xf4, 0x21, 0x00


	//----- nvinfo : EIATTR_SPARSE_MMA_MASK
	.align		4
.L_29:
        /*0098*/ 	.byte	0x03, 0x50
        /*009a*/ 	.short	0x0000


	//----- nvinfo : EIATTR_MAXREG_COUNT
	.align		4
        /*009c*/ 	.byte	0x03, 0x1b
        /*009e*/ 	.short	0x00ff


	//----- nvinfo : EIATTR_EXIT_INSTR_OFFSETS
	.align		4
        /*00a0*/ 	.byte	0x04, 0x1c
        /*00a2*/ 	.short	(.L_31 - .L_30)


	//   ....[0]....
.L_30:
        /*00a4*/ 	.word	0x00000bc0


	//   ....[1]....
        /*00a8*/ 	.word	0x00000c10


	//----- nvinfo : EIATTR_REQNTID
	.align		4
.L_31:
        /*00ac*/ 	.byte	0x04, 0x10
        /*00ae*/ 	.short	(.L_33 - .L_32)
.L_32:
        /*00b0*/ 	.word	0x00000080
        /*00b4*/ 	.word	0x00000001
        /*00b8*/ 	.word	0x00000001


	//----- nvinfo : EIATTR_CBANK_PARAM_SIZE
	.align		4
.L_33:
        /*00bc*/ 	.byte	0x03, 0x19
        /*00be*/ 	.short	0x0040


	//----- nvinfo : EIATTR_PARAM_CBANK
	.align		4
        /*00c0*/ 	.byte	0x04, 0x0a
        /*00c2*/ 	.short	(.L_35 - .L_34)
	.align		4
.L_34:
        /*00c4*/ 	.word	index@(.nv.constant0.triton_poi_fused__native_batch_norm_legit_no_training_add_relu_16)
        /*00c8*/ 	.short	0x0210
        /*00ca*/ 	.short	0x0040


	//----- nvinfo : EIATTR_SW_WAR
	.align		4
.L_35:
        /*00cc*/ 	.byte	0x04, 0x36
        /*00ce*/ 	.short	(.L_37 - .L_36)
.L_36:
        /*00d0*/ 	.word	0x00000008
.L_37:


//--------------------- .nv.callgraph             --------------------------
	.section	.nv.callgraph,"",@"SHT_CUDA_CALLGRAPH"
	.align	4
	.sectionentsize	8
	.align		4
        /*0000*/ 	.word	0x00000000
	.align		4
        /*0004*/ 	.word	0xffffffff
	.align		4
        /*0008*/ 	.word	0x00000000
	.align		4
        /*000c*/ 	.word	0xfffffffe
	.align		4
        /*0010*/ 	.word	0x00000000
	.align		4
        /*0014*/ 	.word	0xfffffffd
	.align		4
        /*0018*/ 	.word	0x00000000
	.align		4
        /*001c*/ 	.word	0xfffffffc


//--------------------- .nv.constant4             --------------------------
	.section	.nv.constant4,"a",@progbits
	.align	8
	.align		8
.nv.constant4:
        /*0000*/ 	.dword	_$_str
	.align		8
        /*0008*/ 	.dword	_$_str_$_2


//--------------------- .text.triton_poi_fused__native_batch_norm_legit_no_training_add_relu_16 --------------------------
	.section	.text.triton_poi_fused__native_batch_norm_legit_no_training_add_relu_16,"ax",@progbits
	.sectionflags	@"SHF_BARRIERS=1"
	.align	128
        .global         triton_poi_fused__native_batch_norm_legit_no_training_add_relu_16
        .type           triton_poi_fused__native_batch_norm_legit_no_training_add_relu_16,@function
        .size           triton_poi_fused__native_batch_norm_legit_no_training_add_relu_16,(.L_x_1 - triton_poi_fused__native_batch_norm_legit_no_training_add_relu_16)
        .other          triton_poi_fused__native_batch_norm_legit_no_training_add_relu_16,@"STO_CUDA_ENTRY STV_DEFAULT"
triton_poi_fused__native_batch_norm_legit_no_training_add_relu_16:
.text.triton_poi_fused__native_batch_norm_legit_no_training_add_relu_16:
[----:B------:R-:W0:Y:S01]  /*0000*/  LDC R1, c[0x0][0x28] ;  /* 0x00000a00ff017b82 */ /* 0x000e220000000800 */
[----:B------:R-:W1:Y:S07]  /*0010*/  S2R R3, SR_CTAID.X ;  /* 0x0000000000037919 */ /* 0x000e6e0000002500 */
[----:B------:R-:W2:Y:S01]  /*0020*/  LDC.64 R14, c[0x0][0x220] ;  /* 0x00008800ff0e7b82 */ /* 0x000ea20000000a00 */
[----:B------:R-:W-:Y:S02]  /*0030*/  CS2R R4, SRZ ;  /* 0x0000000000047805 */ /* 0x000fe4000001ff00 */
[----:B------:R-:W-:Y:S01]  /*0040*/  CS2R R6, SRZ ;  /* 0x0000000000067805 */ /* 0x000fe2000001ff00 */
[----:B------:R-:W3:Y:S01]  /*0050*/  S2R R0, SR_TID.X ;  /* 0x0000000000007919 */ /* 0x000ee20000002100 */
[----:B------:R-:W-:Y:S01]  /*0060*/  ULDC.64 UR6, c[0x0][0x208] ;  /* 0x0000820000067ab9 */ /* 0x000fe20000000a00 */
[----:B------:R-:W4:Y:S02]  /*0070*/  S2R R2, SR_CTAID.Y ;  /* 0x0000000000027919 */ /* 0x000f240000002600 */
[----:B------:R-:W5:Y:S08]  /*0080*/  LDC.64 R16, c[0x0][0x218] ;  /* 0x00008600ff107b82 */ /* 0x000f700000000a00 */
[----:B------:R-:W4:Y:S01]  /*0090*/  LDC.64 R22, c[0x0][0x210] ;  /* 0x00008400ff167b82 */ /* 0x000f220000000a00 */
[----:B-1----:R-:W-:-:S04]  /*00a0*/  IMAD.SHL.U32 R3, R3, 0x4, RZ ;  /* 0x0000000403037824 */ /* 0x002fc800078e00ff */
[C---:B--2---:R-:W-:Y:S01]  /*00b0*/  IMAD.WIDE R14, R3.reuse, 0x4, R14 ;  /* 0x00000004030e7825 */ /* 0x044fe200078e020e */
[----:B------:R-:W-:-:S13]  /*00c0*/  ISETP.GE.AND P2, PT, R3, 0x200, PT ;  /* 0x000002000300780c */ /* 0x000fda0003f46270 */
[----:B------:R1:W2:Y:S01]  /*00d0*/  @!P2 LDG.E.EL.128 R4, desc[UR6][R14.64] ;  /* 0x000000060e04a981 */ /* 0x0002a2000c2e1d00 */
[----:B---3--:R-:W-:Y:S01]  /*00e0*/  LOP3.LUT R9, R0, 0x7f, RZ, 0xc0, !PT ;  /* 0x0000007f00097812 */ /* 0x008fe200078ec0ff */
[----:B-----5:R-:W-:Y:S01]  /*00f0*/  IMAD.WIDE R26, R3, 0x4, R16 ;  /* 0x00000004031a7825 */ /* 0x020fe200078e0210 */
[----:B------:R-:W-:Y:S02]  /*0100*/  CS2R R12, SRZ ;  /* 0x00000000000c7805 */ /* 0x000fe4000001ff00 */
[----:B------:R-:W-:Y:S02]  /*0110*/  CS2R R10, SRZ ;  /* 0x00000000000a7805 */ /* 0x000fe4000001ff00 */
[----:B----4-:R-:W-:Y:S02]  /*0120*/  PRMT R18, R9, 0x6540, R2 ;  /* 0x0000654009127816 */ /* 0x010fe40000000002 */
[----:B------:R-:W-:Y:S02]  /*0130*/  CS2R R16, SRZ ;  /* 0x0000000000107805 */ /* 0x000fe4000001ff00 */
[----:B------:R-:W-:-:S02]  /*0140*/  CS2R R8, SRZ ;  /* 0x0000000000087805 */ /* 0x000fc4000001ff00 */
[C---:B------:R-:W-:Y:S01]  /*0150*/  ISETP.LT.AND P1, PT, R18.reuse, 0x100, !P2 ;  /* 0x000001001200780c */ /* 0x040fe20005721270 */
[C---:B------:R-:W-:Y:S01]  /*0160*/  IMAD R21, R18.reuse, 0x200, R3 ;  /* 0x0000020012157824 */ /* 0x040fe200078e0203 */
[----:B------:R-:W-:Y:S02]  /*0170*/  LOP3.LUT R18, R18, 0x80, RZ, 0xfc, !PT ;  /* 0x0000008012127812 */ /* 0x000fe400078efcff */
[----:B-1----:R-:W-:Y:S01]  /*0180*/  CS2R R14, SRZ ;  /* 0x00000000000e7805 */ /* 0x002fe2000001ff00 */
[----:B0-----:R-:W-:Y:S01]  /*0190*/  IMAD.WIDE R24, R21, 0x4, R22 ;  /* 0x0000000415187825 */ /* 0x001fe200078e0216 */
[----:B------:R-:W-:-:S03]  /*01a0*/  ISETP.LT.AND P0, PT, R18, 0x100, !P2 ;  /* 0x000001001200780c */ /* 0x000fc60005701270 */
[----:B------:R-:W-:Y:S01]  /*01b0*/  IMAD R20, R18, 0x200, R3 ;  /* 0x0000020012147824 */ /* 0x000fe200078e0203 */
[----:B------:R-:W-:Y:S01]  /*01c0*/  CS2R R18, SRZ ;  /* 0x0000000000127805 */ /* 0x000fe2000001ff00 */
[----:B------:R0:W3:Y:S02]  /*01d0*/  @!P2 LDG.E.EL.128 R12, desc[UR6][R26.64] ;  /* 0x000000061a0ca981 */ /* 0x0000e4000c2e1d00 */
[----:B------:R-:W-:Y:S02]  /*01e0*/  IMAD.WIDE R22, R20, 0x4, R22 ;  /* 0x0000000414167825 */ /* 0x000fe400078e0216 */
[----:B------:R1:W4:Y:S04]  /*01f0*/  @P1 LDG.E.EL.128 R8, desc[UR6][R24.64] ;  /* 0x0000000618081981 */ /* 0x000328000c2e1d00 */
[----:B------:R5:W3:Y:S01]  /*0200*/  @P0 LDG.E.EL.128 R16, desc[UR6][R22.64] ;  /* 0x0000000616100981 */ /* 0x000ae2000c2e1d00 */
[----:B0-----:R-:W0:Y:S02]  /*0210*/  LDC.64 R26, c[0x0][0x228] ;  /* 0x00008a00ff1a7b82 */ /* 0x001e240000000a00 */
[----:B0-----:R-:W-:-:S04]  /*0220*/  IMAD.WIDE R26, R3, 0x4, R26 ;  /* 0x00000004031a7825 */ /* 0x001fc800078e021a */
[----:B--2---:R-:W-:-:S04]  /*0230*/  FADD R28, R5, 9.9999997473787516356e-06 ;  /* 0x3727c5ac051c7421 */ /* 0x004fc80000000000 */
[----:B------:R-:W0:Y:S01]  /*0240*/  MUFU.SQRT R29, R28 ;  /* 0x0000001c001d7308 */ /* 0x000e220000002000 */
[----:B-1----:R-:W-:Y:S01]  /*0250*/  FADD R25, R7, 9.9999997473787516356e-06 ;  /* 0x3727c5ac07197421 */ /* 0x002fe20000000000 */
[----:B------:R-:W-:-:S06]  /*0260*/  FADD R5, R4, 9.9999997473787516356e-06 ;  /* 0x3727c5ac04057421 */ /* 0x000fcc0000000000 */
[----:B------:R-:W1:Y:S01]  /*0270*/  MUFU.SQRT R24, R5 ;  /* 0x0000000500187308 */ /* 0x000e620000002000 */
[----:B0-----:R-:W-:-:S07]  /*0280*/  FSETP.GT.AND P6, PT, R29, 8.50705917302346158658e+37, PT ;  /* 0x7e8000001d00780b */ /* 0x001fce0003fc4000 */
[----:B------:R-:W0:Y:S01]  /*0290*/  MUFU.SQRT R25, R25 ;  /* 0x0000001900197308 */ /* 0x000e220000002000 */
[----:B------:R-:W-:Y:S01]  /*02a0*/  FSETP.GEU.AND P3, PT, R29, 1.175494350822287508e-38, PT ;  /* 0x008000001d00780b */ /* 0x000fe20003f6e000 */
[----:B------:R-:W-:-:S05]  /*02b0*/  IMAD.MOV.U32 R4, RZ, RZ, 0x3e800000 ;  /* 0x3e800000ff047424 */ /* 0x000fca00078e00ff */
[----:B------:R-:W-:Y:S02]  /*02c0*/  FSEL R7, R4, 1, P6 ;  /* 0x3f80000004077808 */ /* 0x000fe40003000000 */
[----:B-1----:R-:W-:Y:S01]  /*02d0*/  FSETP.GT.AND P4, PT, R24, 8.50705917302346158658e+37, PT ;  /* 0x7e8000001800780b */ /* 0x002fe20003f84000 */
[----:B------:R-:W-:Y:S01]  /*02e0*/  @P6 FMUL R29, R29, 0.25 ;  /* 0x3e8000001d1d6820 */ /* 0x000fe20000400000 */
[----:B0-----:R-:W-:-:S03]  /*02f0*/  FSETP.GT.AND P6, PT, R25, 8.50705917302346158658e+37, PT ;  /* 0x7e8000001900780b */ /* 0x001fc60003fc4000 */
[----:B------:R-:W-:Y:S01]  /*0300*/  @!P3 FMUL R29, R29, 16777216 ;  /* 0x4b8000001d1db820 */ /* 0x000fe20000400000 */
[----:B------:R-:W-:Y:S01]  /*0310*/  @!P3 FMUL R7, R7, 16777216 ;  /* 0x4b8000000707b820 */ /* 0x000fe20000400000 */
[C---:B------:R-:W-:Y:S02]  /*0320*/  FSETP.GEU.AND P5, PT, R24.reuse, 1.175494350822287508e-38, PT ;  /* 0x008000001800780b */ /* 0x040fe40003fae000 */
[C---:B------:R-:W-:Y:S01]  /*0330*/  FSETP.GEU.AND P3, PT, R25.reuse, 1.175494350822287508e-38, PT ;  /* 0x008000001900780b */ /* 0x040fe20003f6e000 */
[----:B-----5:R0:W1:Y:S03]  /*0340*/  MUFU.RCP R22, R29 ;  /* 0x0000001d00167308 */ /* 0x0200660000001000 */
[----:B------:R-:W-:Y:S02]  /*0350*/  @P4 FMUL R24, R24, 0.25 ;  /* 0x3e80000018184820 */ /* 0x000fe40000400000 */
[----:B------:R-:W-:Y:S01]  /*0360*/  @P6 FMUL R25, R25, 0.25 ;  /* 0x3e80000019196820 */ /* 0x000fe20000400000 */
[----:B---3--:R-:W-:Y:S01]  /*0370*/  FADD R5, -R15, R19 ;  /* 0x000000130f057221 */ /* 0x008fe20000000100 */
[----:B0-----:R-:W0:Y:S03]  /*0380*/  LDC.64 R28, c[0x0][0x230] ;  /* 0x00008c00ff1c7b82 */ /* 0x001e260000000a00 */
[----:B------:R-:W-:-:S02]  /*0390*/  @!P5 FMUL R24, R24, 16777216 ;  /* 0x4b8000001818d820 */ /* 0x000fc40000400000 */
[----:B------:R-:W-:Y:S01]  /*03a0*/  @!P3 FMUL R25, R25, 16777216 ;  /* 0x4b8000001919b820 */ /* 0x000fe20000400000 */
[----:B----4-:R-:W-:-:S03]  /*03b0*/  FADD R19, -R14, R10 ;  /* 0x0000000a0e137221 */ /* 0x010fc60000000100 */
[----:B------:R-:W2:Y:S01]  /*03c0*/  MUFU.RCP R10, R25 ;  /* 0x00000019000a7308 */ /* 0x000ea20000001000 */
[C---:B------:R-:W-:Y:S01]  /*03d0*/  FADD R9, -R13.reuse, R9 ;  /* 0x000000090d097221 */ /* 0x040fe20000000100 */
[----:B------:R-:W-:Y:S01]  /*03e0*/  FADD R17, -R13, R17 ;  /* 0x000000110d117221 */ /* 0x000fe20000000100 */
[----:B------:R-:W-:Y:S01]  /*03f0*/  FADD R18, -R14, R18 ;  /* 0x000000120e127221 */ /* 0x000fe20000000100 */
[----:B------:R-:W-:-:S04]  /*0400*/  FSEL R13, R4, 1, P6 ;  /* 0x3f800000040d7808 */ /* 0x000fc80003000000 */
[----:B------:R-:W3:Y:S01]  /*0410*/  MUFU.RCP R24, R24 ;  /* 0x0000001800187308 */ /* 0x000ee20000001000 */
[----:B-1----:R-:W-:Y:S01]  /*0420*/  FMUL R14, R22, R7 ;  /* 0x00000007160e7220 */ /* 0x002fe20000400000 */
[----:B------:R-:W-:Y:S01]  /*0430*/  FSEL R7, R4, 1, P4 ;  /* 0x3f80000004077808 */ /* 0x000fe20002000000 */
[----:B------:R-:W-:Y:S01]  /*0440*/  @!P3 FMUL R13, R13, 16777216 ;  /* 0x4b8000000d0db820 */ /* 0x000fe20000400000 */
[----:B------:R-:W-:-:S03]  /*0450*/  FADD R11, -R15, R11 ;  /* 0x0000000b0f0b7221 */ /* 0x000fc60000000100 */
[----:B------:R-:W-:Y:S01]  /*0460*/  @!P5 FMUL R7, R7, 16777216 ;  /* 0x4b8000000707d820 */ /* 0x000fe20000400000 */
[----:B--2---:R-:W-:Y:S01]  /*0470*/  FMUL R10, R10, R13 ;  /* 0x0000000d0a0a7220 */ /* 0x004fe20000400000 */
[C---:B------:R-:W-:Y:S01]  /*0480*/  FADD R23, -R12.reuse, R16 ;  /* 0x000000100c177221 */ /* 0x040fe20000000100 */
[----:B------:R-:W-:Y:S01]  /*0490*/  FADD R22, -R12, R8 ;  /* 0x000000080c167221 */ /* 0x000fe20000000100 */
[----:B------:R-:W-:Y:S01]  /*04a0*/  FMUL R16, R14, R9 ;  /* 0x000000090e107220 */ /* 0x000fe20000400000 */
[----:B------:R-:W-:Y:S01]  /*04b0*/  FMUL R5, R10, R5 ;  /* 0x000000050a057220 */ /* 0x000fe20000400000 */
[----:B---3--:R-:W-:Y:S01]  /*04c0*/  FMUL R24, R24, R7 ;  /* 0x0000000718187220 */ /* 0x008fe20000400000 */
[----:B------:R-:W-:Y:S01]  /*04d0*/  FMUL R7, R14, R17 ;  /* 0x000000110e077220 */ /* 0x000fe20000400000 */
[----:B------:R-:W-:Y:S01]  /*04e0*/  FMUL R17, R10, R11 ;  /* 0x0000000b0a117220 */ /* 0x000fe20000400000 */
[----:B------:R-:W-:Y:S02]  /*04f0*/  CS2R R12, SRZ ;  /* 0x00000000000c7805 */ /* 0x000fe4000001ff00 */
[----:B------:R-:W-:-:S02]  /*0500*/  CS2R R14, SRZ ;  /* 0x00000000000e7805 */ /* 0x000fc4000001ff00 */
[----:B------:R-:W-:Y:S02]  /*0510*/  CS2R R8, SRZ ;  /* 0x0000000000087805 */ /* 0x000fe4000001ff00 */
[----:B------:R-:W-:Y:S01]  /*0520*/  CS2R R10, SRZ ;  /* 0x00000000000a7805 */ /* 0x000fe2000001ff00 */
[----:B0-----:R-:W-:Y:S01]  /*0530*/  IMAD.WIDE R28, R3, 0x4, R28 ;  /* 0x00000004031c7825 */ /* 0x001fe200078e021c */
[----:B------:R0:W2:Y:S04]  /*0540*/  @!P2 LDG.E.EL.128 R12, desc[UR6][R26.64] ;  /* 0x000000061a0ca981 */ /* 0x0000a8000c2e1d00 */
[----:B------:R1:W2:Y:S01]  /*0550*/  @!P2 LDG.E.EL.128 R8, desc[UR6][R28.64] ;  /* 0x000000061c08a981 */ /* 0x0002a2000c2e1d00 */
[----:B------:R-:W-:-:S04]  /*0560*/  FADD R6, R6, 9.9999997473787516356e-06 ;  /* 0x3727c5ac06067421 */ /* 0x000fc80000000000 */
[----:B------:R-:W3:Y:S01]  /*0570*/  MUFU.SQRT R25, R6 ;  /* 0x0000000600197308 */ /* 0x000ee20000002000 */
[----:B0-----:R-:W1:Y:S01]  /*0580*/  LDC.64 R26, c[0x0][0x238] ;  /* 0x00008e00ff1a7b82 */ /* 0x001e620000000a00 */
[C---:B---3--:R-:W-:Y:S02]  /*0590*/  FSETP.GT.AND P2, PT, R25.reuse, 8.50705917302346158658e+37, PT ;  /* 0x7e8000001900780b */ /* 0x048fe40003f44000 */
[----:B------:R-:W-:-:S11]  /*05a0*/  FSETP.GEU.AND P3, PT, R25, 1.175494350822287508e-38, PT ;  /* 0x008000001900780b */ /* 0x000fd60003f6e000 */
[----:B------:R-:W-:-:S04]  /*05b0*/  @P2 FMUL R25, R25, 0.25 ;  /* 0x3e80000019192820 */ /* 0x000fc80000400000 */
[----:B------:R-:W-:-:S04]  /*05c0*/  @!P3 FMUL R25, R25, 16777216 ;  /* 0x4b8000001919b820 */ /* 0x000fc80000400000 */
[----:B------:R2:W0:Y:S01]  /*05d0*/  MUFU.RCP R6, R25 ;  /* 0x0000001900067308 */ /* 0x0004220000001000 */
[----:B------:R-:W-:-:S05]  /*05e0*/  FSEL R4, R4, 1, P2 ;  /* 0x3f80000004047808 */ /* 0x000fca0001000000 */
[----:B------:R-:W-:Y:S01]  /*05f0*/  @!P3 FMUL R4, R4, 16777216 ;  /* 0x4b8000000404b820 */ /* 0x000fe20000400000 */
[----:B-1----:R-:W-:-:S04]  /*0600*/  IMAD.WIDE R28, R21, 0x4, R26 ;  /* 0x00000004151c7825 */ /* 0x002fc800078e021a */
[----:B------:R-:W-:-:S04]  /*0610*/  IMAD.WIDE R20, R20, 0x4, R26 ;  /* 0x0000000414147825 */ /* 0x000fc800078e021a */
[-CC-:B--2---:R-:W-:Y:S01]  /*0620*/  FFMA R25, R5, R15.reuse, R11.reuse ;  /* 0x0000000f05197223 */ /* 0x184fe2000000000b */
[----:B------:R-:W-:Y:S01]  /*0630*/  FFMA R11, R17, R15, R11 ;  /* 0x0000000f110b7223 */ /* 0x000fe2000000000b */
[----:B0-----:R-:W-:Y:S01]  /*0640*/  FMUL R17, R6, R4 ;  /* 0x0000000406117220 */ /* 0x001fe20000400000 */
[-CC-:B------:R-:W-:Y:S01]  /*0650*/  FFMA R15, R7, R13.reuse, R9.reuse ;  /* 0x0000000d070f7223 */ /* 0x180fe20000000009 */
[----:B------:R-:W-:Y:S02]  /*0660*/  CS2R R4, SRZ ;  /* 0x0000000000047805 */ /* 0x000fe4000001ff00 */
[----:B------:R-:W-:Y:S01]  /*0670*/  CS2R R6, SRZ ;  /* 0x0000000000067805 */ /* 0x000fe2000001ff00 */
[----:B------:R-:W-:Y:S01]  /*0680*/  FFMA R9, R16, R13, R9 ;  /* 0x0000000d10097223 */ /* 0x000fe20000000009 */
[----:B------:R-:W-:-:S04]  /*0690*/  FMUL R13, R17, R19 ;  /* 0x00000013110d7220 */ /* 0x000fc80000400000 */
[----:B------:R0:W2:Y:S02]  /*06a0*/  @P1 LDG.E.EL.128 R4, desc[UR6][R28.64] ;  /* 0x000000061c041981 */ /* 0x0000a4000c2e1d00 */
[----:B0-----:R-:W-:Y:S01]  /*06b0*/  FMUL R29, R17, R18 ;  /* 0x00000012111d7220 */ /* 0x001fe20000400000 */
[----:B------:R-:W-:Y:S02]  /*06c0*/  CS2R R16, SRZ ;  /* 0x0000000000107805 */ /* 0x000fe4000001ff00 */
[----:B------:R-:W-:-:S06]  /*06d0*/  CS2R R18, SRZ ;  /* 0x0000000000127805 */ /* 0x000fcc000001ff00 */
[----:B------:R0:W3:Y:S01]  /*06e0*/  @P0 LDG.E.EL.128 R16, desc[UR6][R20.64] ;  /* 0x0000000614100981 */ /* 0x0000e2000c2e1d00 */
[----:B------:R-:W1:Y:S01]  /*06f0*/  S2UR UR5, SR_CgaCtaId ;  /* 0x00000000000579c3 */ /* 0x000e620000008800 */
[----:B------:R-:W-:Y:S01]  /*0700*/  FMUL R27, R24, R22 ;  /* 0x00000016181b7220 */ /* 0x000fe20000400000 */
[----:B------:R-:W-:-:S03]  /*0710*/  FFMA R13, R13, R14, R10 ;  /* 0x0000000e0d0d7223 */ /* 0x000fc6000000000a */
[----:B------:R-:W-:Y:S01]  /*0720*/  FFMA R27, R27, R12, R8 ;  /* 0x0000000c1b1b7223 */ /* 0x000fe20000000008 */
[----:B------:R-:W-:Y:S01]  /*0730*/  FMUL R23, R24, R23 ;  /* 0x0000001718177220 */ /* 0x000fe20000400000 */
[----:B------:R-:W-:Y:S01]  /*0740*/  UMOV UR4, 0x400 ;  /* 0x0000040000047882 */ /* 0x000fe20000000000 */
[----:B------:R-:W-:Y:S02]  /*0750*/  FFMA R29, R29, R14, R10 ;  /* 0x0000000e1d1d7223 */ /* 0x000fe4000000000a */
[----:B------:R-:W-:Y:S01]  /*0760*/  FFMA R23, R23, R12, R8 ;  /* 0x0000000c17177223 */ /* 0x000fe20000000008 */
[----:B-1----:R-:W-:Y:S01]  /*0770*/  UPRMT UR4, UR5, 0x654, UR4 ;  /* 0x0000065405047896 */ /* 0x002fe20008000004 */
[----:B------:R-:W-:-:S05]  /*0780*/  IMAD.SHL.U32 R10, R0, 0x4, RZ ;  /* 0x00000004000a7824 */ /* 0x000fca00078e00ff */
[----:B------:R-:W-:Y:S02]  /*0790*/  LOP3.LUT R8, R10, 0x1fc, RZ, 0xc0, !PT ;  /* 0x000001fc0a087812 */ /* 0x000fe400078ec0ff */
[C---:B--2---:R-:W-:Y:S01]  /*07a0*/  FSETP.GEU.AND P3, PT, R27.reuse, -R4, PT ;  /* 0x800000041b00720b */ /* 0x044fe20003f6e000 */
[----:B------:R-:W-:Y:S01]  /*07b0*/  FADD R4, R27, R4 ;  /* 0x000000041b047221 */ /* 0x000fe20000000000 */
[C---:B------:R-:W-:Y:S01]  /*07c0*/  FSETP.GEU.AND P2, PT, R9.reuse, -R5, PT ;  /* 0x800000050900720b */ /* 0x040fe20003f4e000 */
[----:B------:R-:W-:Y:S01]  /*07d0*/  FADD R5, R9, R5 ;  /* 0x0000000509057221 */ /* 0x000fe20000000000 */
[C---:B------:R-:W-:Y:S01]  /*07e0*/  FSETP.GEU.AND P1, PT, R13.reuse, -R6, PT ;  /* 0x800000060d00720b */ /* 0x040fe20003f2e000 */
[----:B------:R-:W-:Y:S01]  /*07f0*/  FADD R6, R13, R6 ;  /* 0x000000060d067221 */ /* 0x000fe20000000000 */
[C---:B------:R-:W-:Y:S01]  /*0800*/  FSETP.GEU.AND P0, PT, R11.reuse, -R7, PT ;  /* 0x800000070b00720b */ /* 0x040fe20003f0e000 */
[----:B------:R-:W-:Y:S01]  /*0810*/  FADD R7, R11, R7 ;  /* 0x000000070b077221 */ /* 0x000fe20000000000 */
[----:B------:R-:W-:-:S02]  /*0820*/  LOP3.LUT R9, R0, 0x7f, RZ, 0xc0, !PT ;  /* 0x0000007f00097812 */ /* 0x000fc400078ec0ff */
[----:B------:R-:W-:Y:S02]  /*0830*/  FSEL R4, R4, RZ, P3 ;  /* 0x000000ff04047208 */ /* 0x000fe40001800000 */
[----:B------:R-:W-:Y:S02]  /*0840*/  FSEL R14, R5, RZ, P2 ;  /* 0x000000ff050e7208 */ /* 0x000fe40001000000 */
[----:B------:R-:W-:Y:S02]  /*0850*/  FSEL R6, R6, RZ, P1 ;  /* 0x000000ff06067208 */ /* 0x000fe40000800000 */
[----:B0-----:R-:W-:Y:S02]  /*0860*/  FSEL R20, R7, RZ, P0 ;  /* 0x000000ff07147208 */ /* 0x001fe40000000000 */
[----:B------:R-:W-:Y:S02]  /*0870*/  LEA R9, R9, UR4, 0x2 ;  /* 0x0000000409097c11 */ /* 0x000fe4000f8e10ff */
[C---:B---3--:R-:W-:Y:S01]  /*0880*/  FSETP.GEU.AND P3, PT, R23.reuse, -R16, PT ;  /* 0x800000101700720b */ /* 0x048fe20003f6e000 */
[----:B------:R-:W-:Y:S01]  /*0890*/  FADD R16, R23, R16 ;  /* 0x0000001017107221 */ /* 0x000fe20000000000 */
[C---:B------:R-:W-:Y:S01]  /*08a0*/  FSETP.GEU.AND P2, PT, R15.reuse, -R17, PT ;  /* 0x800000110f00720b */ /* 0x040fe20003f4e000 */
[----:B------:R-:W-:Y:S01]  /*08b0*/  FADD R15, R15, R17 ;  /* 0x000000110f0f7221 */ /* 0x000fe20000000000 */
[C---:B------:R-:W-:Y:S01]  /*08c0*/  FSETP.GEU.AND P1, PT, R29.reuse, -R18, PT ;  /* 0x800000121d00720b */ /* 0x040fe20003f2e000 */
[----:B------:R-:W-:Y:S01]  /*08d0*/  FADD R18, R29, R18 ;  /* 0x000000121d127221 */ /* 0x000fe20000000000 */
[C---:B------:R-:W-:Y:S01]  /*08e0*/  FSETP.GEU.AND P0, PT, R25.reuse, -R19, PT ;  /* 0x800000131900720b */ /* 0x040fe20003f0e000 */
[----:B------:R-:W-:Y:S01]  /*08f0*/  FADD R19, R25, R19 ;  /* 0x0000001319137221 */ /* 0x000fe20000000000 */
[----:B------:R0:W-:Y:S01]  /*0900*/  STS [R9+0x410], R14 ;  /* 0x0004100e09007388 */ /* 0x0001e20000000800 */
[----:B------:R-:W-:-:S02]  /*0910*/  FSEL R16, R16, RZ, P3 ;  /* 0x000000ff10107208 */ /* 0x000fc40001800000 */
[----:B------:R-:W-:Y:S02]  /*0920*/  FSEL R12, R15, RZ, P2 ;  /* 0x000000ff0f0c7208 */ /* 0x000fe40001000000 */
[----:B------:R-:W-:Y:S02]  /*0930*/  FSEL R18, R18, RZ, P1 ;  /* 0x000000ff12127208 */ /* 0x000fe40000800000 */
[----:B0-----:R-:W-:Y:S01]  /*0940*/  FSEL R14, R19, RZ, P0 ;  /* 0x000000ff130e7208 */ /* 0x001fe20000000000 */
[----:B------:R-:W-:Y:S04]  /*0950*/  STS [R9], R4 ;  /* 0x0000000409007388 */ /* 0x000fe80000000800 */
[----:B------:R-:W-:Y:S04]  /*0960*/  STS [R9+0x820], R6 ;  /* 0x0008200609007388 */ /* 0x000fe80000000800 */
[----:B------:R-:W-:Y:S04]  /*0970*/  STS [R9+0xc30], R20 ;  /* 0x000c301409007388 */ /* 0x000fe80000000800 */
[----:B------:R-:W-:Y:S04]  /*0980*/  STS [R9+0x200], R16 ;  /* 0x0002001009007388 */ /* 0x000fe80000000800 */
[----:B------:R-:W-:Y:S04]  /*0990*/  STS [R9+0x610], R12 ;  /* 0x0006100c09007388 */ /* 0x000fe80000000800 */
[----:B------:R-:W-:Y:S04]  /*09a0*/  STS [R9+0xa20], R18 ;  /* 0x000a201209007388 */ /* 0x000fe80000000800 */
[----:B------:R0:W-:Y:S01]  /*09b0*/  STS [R9+0xe30], R14 ;  /* 0x000e300e09007388 */ /* 0x0001e20000000800 */
[----:B------:R-:W-:-:S04]  /*09c0*/  SHF.R.U32.HI R5, RZ, 0x2, R0 ;  /* 0x00000002ff057819 */ /* 0x000fc80000011600 */
[----:B------:R-:W-:-:S05]  /*09d0*/  LOP3.LUT R5, R5, 0x10, RZ, 0xc0, !PT ;  /* 0x0000001005057812 */ /* 0x000fca00078ec0ff */
[----:B------:R-:W-:-:S04]  /*09e0*/  VIADD R5, R5, UR4 ;  /* 0x0000000405057c36 */ /* 0x000fc80008000000 */
[----:B------:R-:W-:Y:S01]  /*09f0*/  IMAD R5, R8, 0x4, R5 ;  /* 0x0000000408057824 */ /* 0x000fe200078e0205 */
[----:B------:R-:W-:Y:S01]  /*0a00*/  BAR.SYNC.DEFER_BLOCKING 0x0 ;  /* 0x0000000000007b1d */ /* 0x000fe20000010000 */
[----:B------:R-:W-:-:S04]  /*0a10*/  LOP3.LUT R11, R10, 0xfc, RZ, 0xc0, !PT ;  /* 0x000000fc0a0b7812 */ /* 0x000fc800078ec0ff */
[----:B------:R-:W-:-:S03]  /*0a20*/  PRMT R2, R11, 0x6540, R2 ;  /* 0x000065400b027816 */ /* 0x000fc60000000002 */
[----:B------:R-:W1:Y:S01]  /*0a30*/  LDC.64 R10, c[0x0][0x240] ;  /* 0x00009000ff0a7b82 */ /* 0x000e620000000a00 */
[----:B------:R-:W-:Y:S02]  /*0a40*/  SHF.R.S32.HI R13, RZ, 0x1f, R2 ;  /* 0x0000001fff0d7819 */ /* 0x000fe40000011402 */
[----:B------:R-:W-:Y:S01]  /*0a50*/  SHF.R.U32.HI R0, RZ, 0x6, R0 ;  /* 0x00000006ff007819 */ /* 0x000fe20000011600 */
[----:B------:R-:W2:Y:S01]  /*0a60*/  LDS.128 R4, [R5] ;  /* 0x0000000005047984 */ /* 0x000ea20000000c00 */
[-C--:B------:R-:W-:Y:S02]  /*0a70*/  LEA.HI R13, R13, R2.reuse, RZ, 0x6 ;  /* 0x000000020d0d7211 */ /* 0x080fe400078f30ff */
[----:B------:R-:W-:Y:S02]  /*0a80*/  SHF.R.S32.HI R15, RZ, 0x1f, R2 ;  /* 0x0000001fff0f7819 */ /* 0x000fe40000011402 */
[----:B------:R-:W-:Y:S01]  /*0a90*/  SGXT.U32 R0, R0, 0x1 ;  /* 0x000000010000781a */ /* 0x000fe20000000000 */
[----:B------:R-:W-:Y:S01]  /*0aa0*/  IMAD.SHL.U32 R13, R13, 0x200, RZ ;  /* 0x000002000d0d7824 */ /* 0x000fe200078e00ff */
[----:B------:R-:W-:-:S02]  /*0ab0*/  LEA.HI R15, R15, R2, RZ, 0x6 ;  /* 0x000000020f0f7211 */ /* 0x000fc400078f30ff */
[----:B------:R-:W-:Y:S02]  /*0ac0*/  LOP3.LUT R0, R0, R3, RZ, 0xfc, !PT ;  /* 0x0000000300007212 */ /* 0x000fe400078efcff */
[----:B------:R-:W-:Y:S02]  /*0ad0*/  LOP3.LUT R3, R8, 0x200, RZ, 0xfc, !PT ;  /* 0x0000020008037812 */ /* 0x000fe400078efcff */
[----:B------:R-:W-:Y:S02]  /*0ae0*/  LOP3.LUT R15, R15, 0xffffffc0, RZ, 0xc0, !PT ;  /* 0xffffffc00f0f7812 */ /* 0x000fe400078ec0ff */
[----:B------:R-:W-:Y:S02]  /*0af0*/  LOP3.LUT R13, R13, 0xffff8000, RZ, 0xc0, !PT ;  /* 0xffff80000d0d7812 */ /* 0x000fe400078ec0ff */
[----:B------:R-:W-:Y:S02]  /*0b00*/  ISETP.GE.AND P0, PT, R2, 0x100, PT ;  /* 0x000001000200780c */ /* 0x000fe40003f06270 */
[----:B0-----:R-:W-:-:S02]  /*0b10*/  LOP3.LUT R9, R0, 0x2, RZ, 0xfc, !PT ;  /* 0x0000000200097812 */ /* 0x001fc400078efcff */
[----:B------:R-:W-:Y:S02]  /*0b20*/  SHF.R.U32.HI R3, RZ, 0x4, R3 ;  /* 0x00000004ff037819 */ /* 0x000fe40000011603 */
[----:B------:R-:W-:Y:S02]  /*0b30*/  IADD3 R13, R13, R2, -R15 ;  /* 0x000000020d0d7210 */ /* 0x000fe40007ffe80f */
[C---:B------:R-:W-:Y:S02]  /*0b40*/  ISETP.LT.AND P1, PT, R0.reuse, 0x200, !P0 ;  /* 0x000002000000780c */ /* 0x040fe40004721270 */
[----:B------:R-:W-:Y:S02]  /*0b50*/  ISETP.LT.AND P0, PT, R9, 0x200, !P0 ;  /* 0x000002000900780c */ /* 0x000fe40004701270 */
[----:B------:R-:W-:Y:S01]  /*0b60*/  LOP3.LUT R2, R3, 0x30, RZ, 0xc0, !PT ;  /* 0x0000003003027812 */ /* 0x000fe200078ec0ff */
[----:B------:R-:W-:-:S04]  /*0b70*/  IMAD R3, R0, 0x40, R13 ;  /* 0x0000004000037824 */ /* 0x000fc800078e020d */
[----:B------:R-:W-:Y:S02]  /*0b80*/  VIADD R15, R2, UR4 ;  /* 0x00000004020f7c36 */ /* 0x000fe40008000000 */
[----:B-1----:R-:W-:-:S05]  /*0b90*/  IMAD.WIDE R2, R3, 0x4, R10 ;  /* 0x0000000403027825 */ /* 0x002fca00078e020a */
[----:B--2---:R0:W-:Y:S01]  /*0ba0*/  @P1 STG.E.128 desc[UR6][R2.64], R4 ;  /* 0x0000000402001986 */ /* 0x0041e2000c101d06 */
[----:B------:R-:W-:Y:S01]  /*0bb0*/  IMAD R15, R8, 0x4, R15 ;  /* 0x00000004080f7824 */ /* 0x000fe200078e020f */
[----:B0-----:R-:W-:Y:S06]  /*0bc0*/  @!P0 EXIT ;  /* 0x000000000000894d */ /* 0x001fec0003800000 */
[----:B0-----:R-:W0:Y:S01]  /*0bd0*/  LDS.128 R4, [R15+0x800] ;  /* 0x000800000f047984 */ /* 0x001e220000000c00 */
[----:B------:R-:W-:-:S04]  /*0be0*/  IMAD R9, R9, 0x40, R13 ;  /* 0x0000004009097824 */ /* 0x000fc800078e020d */
[----:B------:R-:W-:-:S05]  /*0bf0*/  IMAD.WIDE R10, R9, 0x4, R10 ;  /* 0x00000004090a7825 */ /* 0x000fca00078e020a */
[----:B0-----:R-:W-:Y:S01]  /*0c00*/  STG.E.128 desc[UR6][R10.64], R4 ;  /* 0x000000040a007986 */ /* 0x001fe2000c101d06 */
[----:B------:R-:W-:Y:S05]  /*0c10*/  EXIT ;  /* 0x000000000000794d */ /* 0x000fea0003800000 */
.L_x_0:
[----:B------:R-:W-:-:S00]  /*0c20*/  BRA `(.L_x_0) ;  /* 0xfffffffc00fc7947 */ /* 0x000fc0000383ffff */
[----:B------:R-:W-:-:S00]  /*0c30*/  NOP ;  /* 0x0000000000007918 */ /* 0x000fc00000000000 */
        /* <DEDUP_REMOVED lines=12> */
.L_x_1:


//--------------------- .nv.global.init           --------------------------
	.section	.nv.global.init,"aw",@progbits
.nv.global.init:
	.type		_$_str,@object
	.size		_$_str,(_$_str_$_2 - _$_str)
_$_str:
        /*0000*/ 	.byte	0x5f, 0x5f, 0x43, 0x55, 0x44, 0x41, 0x5f, 0x46, 0x54, 0x5a, 0x00
	.type		_$_str_$_2,@object
	.size		_$_str_$_2,(.L_1 - _$_str_$_2)
_$_str_$_2:
        /*000b*/ 	.byte	0x5f, 0x5f, 0x43, 0x55, 0x44, 0x41, 0x5f, 0x50, 0x52, 0x45, 0x43, 0x5f, 0x53, 0x51, 0x52, 0x54
        /*001b*/ 	.byte	0x00
.L_1:


//--------------------- .nv.shared.triton_poi_fused__native_batch_norm_legit_no_training_add_relu_16 --------------------------
	.section	.nv.shared.triton_poi_fused__native_batch_norm_legit_no_training_add_relu_16,"aw",@nobits
	.sectionflags	@""
	.align	16
	.zero		1024


//--------------------- .nv.constant0.triton_poi_fused__native_batch_norm_legit_no_training_add_relu_16 --------------------------
	.section	.nv.constant0.triton_poi_fused__native_batch_norm_legit_no_training_add_relu_16,"a",@progbits
	.sectionflags	@""
	.align	4
.nv.constant0.triton_poi_fused__native_batch_norm_legit_no_training_add_relu_16:
	.zero		592
